	.headerflags	@"EF_CUDA_TEXMODE_UNIFIED EF_CUDA_64BIT_ADDRESS EF_CUDA_ACCELERATORS EF_CUDA_SM90 EF_CUDA_VIRTUAL_SM(EF_CUDA_SM90)"
	.elftype	@"ET_EXEC"


//--------------------- .nv.info                  --------------------------
	.section	.nv.info,"",@"SHT_CUDA_INFO"
	.align	4


	//----- nvinfo : EIATTR_REGCOUNT
	.align		4
        /*0000*/ 	.byte	0x04, 0x2f
        /*0002*/ 	.short	(.L_1 - .L_0)
	.align		4
.L_0:
        /*0004*/ 	.word	index@(triton_poi_fused_leaky_relu_backward_30)
        /*0008*/ 	.word	0x0000000d


	//----- nvinfo : EIATTR_MIN_STACK_SIZE
	.align		4
.L_1:
        /*000c*/ 	.byte	0x04, 0x12
        /*000e*/ 	.short	(.L_3 - .L_2)
	.align		4
.L_2:
        /*0010*/ 	.word	index@(triton_poi_fused_leaky_relu_backward_30)
        /*0014*/ 	.word	0x00000000


	//----- nvinfo : EIATTR_FRAME_SIZE
	.align		4
.L_3:
        /*0018*/ 	.byte	0x04, 0x11
        /*001a*/ 	.short	(.L_5 - .L_4)
	.align		4
.L_4:
        /*001c*/ 	.word	index@(triton_poi_fused_leaky_relu_backward_30)
        /*0020*/ 	.word	0x00000000


	//----- nvinfo : EIATTR_MIN_STACK_SIZE
	.align		4
.L_5:
        /*0024*/ 	.byte	0x04, 0x12
        /*0026*/ 	.short	(.L_7 - .L_6)
	.align		4
.L_6:
        /*0028*/ 	.word	index@(triton_poi_fused_leaky_relu_backward_30)
        /*002c*/ 	.word	0x00000000
.L_7:


//--------------------- .nv.info.triton_poi_fused_leaky_relu_backward_30 --------------------------
	.section	.nv.info.triton_poi_fused_leaky_relu_backward_30,"",@"SHT_CUDA_INFO"
	.sectionflags	@""
	.align	4


	//----- nvinfo : EIATTR_CUDA_API_VERSION
	.align		4
        /*0000*/ 	.byte	0x04, 0x37
        /*0002*/ 	.short	(.L_9 - .L_8)
.L_8:
        /*0004*/ 	.word	0x0000007c


	//----- nvinfo : EIATTR_KPARAM_INFO
	.align		4
.L_9:
        /*0008*/ 	.byte	0x04, 0x17
        /*000a*/ 	.short	(.L_11 - .L_10)
.L_10:
        /*000c*/ 	.word	0x00000000
        /*0010*/ 	.short	0x0003
        /*0012*/ 	.short	0x0014
        /*0014*/ 	.byte	0x00, 0xf0, 0x11, 0x00


	//----- nvinfo : EIATTR_KPARAM_INFO
	.align		4
.L_11:
        /*0018*/ 	.byte	0x04, 0x17
        /*001a*/ 	.short	(.L_13 - .L_12)
.L_12:
        /*001c*/ 	.word	0x00000000
        /*0020*/ 	.short	0x0002
        /*0022*/ 	.short	0x0010
        /*0024*/ 	.byte	0x00, 0xf0, 0x11, 0x00


	//----- nvinfo : EIATTR_KPARAM_INFO
	.align		4
.L_13:
        /*0028*/ 	.byte	0x04, 0x17
        /*002a*/ 	.short	(.L_15 - .L_14)
.L_14:
        /*002c*/ 	.word	0x00000000
        /*0030*/ 	.short	0x0001
        /*0032*/ 	.short	0x0008
        /*0034*/ 	.byte	0x00, 0xf4, 0x21, 0x00


	//----- nvinfo : EIATTR_KPARAM_INFO
	.align		4
.L_15:
        /*0038*/ 	.byte	0x04, 0x17
        /*003a*/ 	.short	(.L_17 - .L_16)
.L_16:
        /*003c*/ 	.word	0x00000000
        /*0040*/ 	.short	0x0000
        /*0042*/ 	.short	0x0000
        /*0044*/ 	.byte	0x00, 0xf4, 0x21, 0x00


	//----- nvinfo : EIATTR_SPARSE_MMA_MASK
	.align		4
.L_17:
        /*0048*/ 	.byte	0x03, 0x50
        /*004a*/ 	.short	0x0000


	//----- nvinfo : EIATTR_MAXREG_COUNT
	.align		4
        /*004c*/ 	.byte	0x03, 0x1b
        /*004e*/ 	.short	0x00ff


	//----- nvinfo : EIATTR_EXIT_INSTR_OFFSETS
	.align		4
        /*0050*/ 	.byte	0x04, 0x1c
        /*0052*/ 	.short	(.L_19 - .L_18)


	//   ....[0]....
.L_18:
        /*0054*/ 	.word	0x00000300


	//   ....[1]....
        /*0058*/ 	.word	0x00000340


	//----- nvinfo : EIATTR_REQNTID
	.align		4
.L_19:
        /*005c*/ 	.byte	0x04, 0x10
        /*005e*/ 	.short	(.L_21 - .L_20)
.L_20:
        /*0060*/ 	.word	0x00000080
        /*0064*/ 	.word	0x00000001
        /*0068*/ 	.word	0x00000001


	//----- nvinfo : EIATTR_CBANK_PARAM_SIZE
	.align		4
.L_21:
        /*006c*/ 	.byte	0x03, 0x19
        /*006e*/ 	.short	0x0018


	//----- nvinfo : EIATTR_PARAM_CBANK
	.align		4
        /*0070*/ 	.byte	0x04, 0x0a
        /*0072*/ 	.short	(.L_23 - .L_22)
	.align		4
.L_22:
        /*0074*/ 	.word	index@(.nv.constant0.triton_poi_fused_leaky_relu_backward_30)
        /*0078*/ 	.short	0x0210
        /*007a*/ 	.short	0x0018


	//----- nvinfo : EIATTR_SW_WAR
	.align		4
.L_23:
        /*007c*/ 	.byte	0x04, 0x36
        /*007e*/ 	.short	(.L_25 - .L_24)
.L_24:
        /*0080*/ 	.word	0x00000008
.L_25:


//--------------------- .nv.callgraph             --------------------------
	.section	.nv.callgraph,"",@"SHT_CUDA_CALLGRAPH"
	.align	4
	.sectionentsize	8
	.align		4
        /*0000*/ 	.word	0x00000000
	.align		4
        /*0004*/ 	.word	0xffffffff
	.align		4
        /*0008*/ 	.word	0x00000000
	.align		4
        /*000c*/ 	.word	0xfffffffe
	.align		4
        /*0010*/ 	.word	0x00000000
	.align		4
        /*0014*/ 	.word	0xfffffffd
	.align		4
        /*0018*/ 	.word	0x00000000
	.align		4
        /*001c*/ 	.word	0xfffffffc


//--------------------- .text.triton_poi_fused_leaky_relu_backward_30 --------------------------
	.section	.text.triton_poi_fused_leaky_relu_backward_30,"ax",@progbits
	.sectionflags	@"SHF_BARRIERS=1"
	.align	128
        .global         triton_poi_fused_leaky_relu_backward_30
        .type           triton_poi_fused_leaky_relu_backward_30,@function
        .size           triton_poi_fused_leaky_relu_backward_30,(.L_x_1 - triton_poi_fused_leaky_relu_backward_30)
        .other          triton_poi_fused_leaky_relu_backward_30,@"STO_CUDA_ENTRY STV_DEFAULT"
triton_poi_fused_leaky_relu_backward_30:
.text.triton_poi_fused_leaky_relu_backward_30:
[----:B------:R-:W0:Y:S02]  /*0000*/  LDC R1, c[0x0][0x28] ;  /* 0x00000a00ff017b82 */ /* 0x000e240000000800 */
[----:B------:R-:W1:Y:S01]  /*0010*/  S2R R7, SR_CTAID.X ;  /* 0x0000000000077919 */ /* 0x000e620000002500 */
[----:B------:R-:W2:Y:S01]  /*0020*/  LDC.64 R2, c[0x0][0x210] ;  /* 0x00008400ff027b82 */ /* 0x000ea20000000a00 */
[----:B------:R-:W-:Y:S01]  /*0030*/  ULDC.64 UR6, c[0x0][0x208] ;  /* 0x0000820000067ab9 */ /* 0x000fe20000000a00 */
[----:B------:R-:W3:Y:S01]  /*0040*/  S2R R0, SR_TID.X ;  /* 0x0000000000007919 */ /* 0x000ee20000002100 */
[----:B------:R-:W4:Y:S05]  /*0050*/  S2R R5, SR_CTAID.Y ;  /* 0x0000000000057919 */ /* 0x000f2a0000002600 */
[----:B------:R-:W5:Y:S01]  /*0060*/  S2UR UR5, SR_CgaCtaId ;  /* 0x00000000000579c3 */ /* 0x000f620000008800 */
[----:B------:R-:W-:Y:S01]  /*0070*/  UMOV UR4, 0x400 ;  /* 0x0000040000047882 */ /* 0x000fe20000000000 */
[----:B------:R-:W-:Y:S01]  /*0080*/  ULDC.64 UR8, c[0x0][0x218] ;  /* 0x0000860000087ab9 */ /* 0x000fe20000000a00 */
[----:B-1----:R-:W-:Y:S01]  /*0090*/  IMAD.SHL.U32 R7, R7, 0x4, RZ ;  /* 0x0000000407077824 */ /* 0x002fe200078e00ff */
[----:B---3--:R-:W-:-:S04]  /*00a0*/  SHF.R.U32.HI R4, RZ, 0x2, R0 ;  /* 0x00000002ff047819 */ /* 0x008fc80000011600 */
[----:B------:R-:W-:Y:S01]  /*00b0*/  LOP3.LUT R9, R7, 0x3, R0, 0xf8, !PT ;  /* 0x0000000307097812 */ /* 0x000fe200078ef800 */
[----:B----4-:R-:W-:Y:S01]  /*00c0*/  IMAD.SHL.U32 R5, R5, 0x20, RZ ;  /* 0x0000002005057824 */ /* 0x010fe200078e00ff */
[----:B------:R-:W-:Y:S02]  /*00d0*/  SGXT.U32 R4, R4, 0x5 ;  /* 0x000000050404781a */ /* 0x000fe40000000000 */
[----:B------:R-:W-:Y:S02]  /*00e0*/  ISETP.GE.AND P1, PT, R9, 0x4, PT ;  /* 0x000000040900780c */ /* 0x000fe40003f26270 */
[----:B------:R-:W-:-:S04]  /*00f0*/  LOP3.LUT R6, R5, R4, RZ, 0xfc, !PT ;  /* 0x0000000405067212 */ /* 0x000fc800078efcff */
[C---:B------:R-:W-:Y:S01]  /*0100*/  ISETP.LT.AND P1, PT, R6.reuse, 0x80, !P1 ;  /* 0x000000800600780c */ /* 0x040fe20004f21270 */
[----:B------:R-:W-:-:S04]  /*0110*/  IMAD R9, R6, 0x4, R9 ;  /* 0x0000000406097824 */ /* 0x000fc800078e0209 */
[----:B--2---:R-:W-:-:S08]  /*0120*/  IMAD.WIDE R2, R9, 0x4, R2 ;  /* 0x0000000409027825 */ /* 0x004fd000078e0202 */
[----:B------:R1:W2:Y:S01]  /*0130*/  @P1 LDG.E.EL R2, desc[UR6][R2.64] ;  /* 0x0000000602021981 */ /* 0x0002a2000c2e1900 */
[----:B------:R-:W-:Y:S01]  /*0140*/  LOP3.LUT R5, R5, 0x1f, R0, 0xf8, !PT ;  /* 0x0000001f05057812 */ /* 0x000fe200078ef800 */
[----:B------:R-:W-:Y:S01]  /*0150*/  IMAD.SHL.U32 R9, R0, 0x20, RZ ;  /* 0x0000002000097824 */ /* 0x000fe200078e00ff */
[----:B------:R-:W-:Y:S01]  /*0160*/  SHF.R.U32.HI R10, RZ, 0x5, R0 ;  /* 0x00000005ff0a7819 */ /* 0x000fe20000011600 */
[----:B-----5:R-:W-:Y:S01]  /*0170*/  UPRMT UR4, UR5, 0x654, UR4 ;  /* 0x0000065405047896 */ /* 0x020fe20008000004 */
[----:B------:R-:W-:Y:S02]  /*0180*/  SHF.R.S32.HI R6, RZ, 0x1f, R5 ;  /* 0x0000001fff067819 */ /* 0x000fe40000011405 */
[----:B------:R-:W-:Y:S02]  /*0190*/  LOP3.LUT R4, R4, 0x60, R9, 0xf8, !PT ;  /* 0x0000006004047812 */ /* 0x000fe400078ef809 */
[----:B------:R-:W-:Y:S02]  /*01a0*/  LEA.HI R8, R6, R5, RZ, 0x5 ;  /* 0x0000000506087211 */ /* 0x000fe400078f28ff */
[----:B------:R-:W-:-:S02]  /*01b0*/  SGXT.U32 R6, R10, 0x2 ;  /* 0x000000020a06781a */ /* 0x000fc40000000000 */
[C---:B------:R-:W-:Y:S01]  /*01c0*/  LOP3.LUT R10, R8.reuse, 0xffffffe0, RZ, 0xc0, !PT ;  /* 0xffffffe0080a7812 */ /* 0x040fe200078ec0ff */
[----:B------:R-:W-:Y:S01]  /*01d0*/  IMAD.SHL.U32 R8, R8, 0x4, RZ ;  /* 0x0000000408087824 */ /* 0x000fe200078e00ff */
[----:B------:R-:W-:Y:S02]  /*01e0*/  SHF.R.U32.HI R9, RZ, 0x5, R9 ;  /* 0x00000005ff097819 */ /* 0x000fe40000011609 */
[----:B------:R-:W-:Y:S01]  /*01f0*/  LOP3.LUT R7, R7, R6, RZ, 0xfc, !PT ;  /* 0x0000000607077212 */ /* 0x000fe200078efcff */
[----:B------:R-:W-:Y:S01]  /*0200*/  IMAD.IADD R10, R5, 0x1, -R10 ;  /* 0x00000001050a7824 */ /* 0x000fe200078e0a0a */
[----:B------:R-:W-:Y:S02]  /*0210*/  SGXT.U32 R9, R9, 0x2 ;  /* 0x000000020909781a */ /* 0x000fe40000000000 */
[C---:B------:R-:W-:Y:S01]  /*0220*/  ISETP.GE.AND P0, PT, R7.reuse, 0x4, PT ;  /* 0x000000040700780c */ /* 0x040fe20003f06270 */
[----:B------:R-:W-:Y:S01]  /*0230*/  IMAD R10, R7, 0x20, R10 ;  /* 0x00000020070a7824 */ /* 0x000fe200078e020a */
[----:B------:R-:W-:-:S02]  /*0240*/  IADD3 R4, R4, UR4, R9 ;  /* 0x0000000404047c10 */ /* 0x000fc4000fffe009 */
[----:B-1----:R-:W-:Y:S02]  /*0250*/  LOP3.LUT R3, R8, 0xffffff80, RZ, 0xc0, !PT ;  /* 0xffffff8008037812 */ /* 0x002fe400078ec0ff */
[----:B------:R-:W-:Y:S02]  /*0260*/  ISETP.LT.AND P0, PT, R5, 0x80, !P0 ;  /* 0x000000800500780c */ /* 0x000fe40004701270 */
[----:B------:R-:W-:Y:S01]  /*0270*/  LOP3.LUT R5, R0, 0x7f, RZ, 0xc0, !PT ;  /* 0x0000007f00057812 */ /* 0x000fe200078ec0ff */
[----:B------:R-:W-:-:S03]  /*0280*/  IMAD.IADD R3, R10, 0x1, R3 ;  /* 0x000000010a037824 */ /* 0x000fc600078e0203 */
[----:B------:R-:W-:Y:S02]  /*0290*/  IADD3 R5, R5, UR4, R6 ;  /* 0x0000000405057c10 */ /* 0x000fe4000fffe006 */
[----:B--2---:R-:W-:-:S04]  /*02a0*/  FSETP.GT.AND P1, PT, R2, RZ, P1 ;  /* 0x000000ff0200720b */ /* 0x004fc80000f24000 */
[----:B------:R-:W-:Y:S02]  /*02b0*/  SEL R7, RZ, 0x1, !P1 ;  /* 0x00000001ff077807 */ /* 0x000fe40004800000 */
[----:B------:R-:W-:-:S03]  /*02c0*/  IADD3 R2, P1, R3, UR8, RZ ;  /* 0x0000000803027c10 */ /* 0x000fc6000ff3e0ff */
[----:B------:R1:W-:Y:S01]  /*02d0*/  STS.U8 [R4], R7 ;  /* 0x0000000704007388 */ /* 0x0003e20000000000 */
[----:B------:R-:W-:Y:S01]  /*02e0*/  LEA.HI.X.SX32 R3, R3, UR9, 0x1, P1 ;  /* 0x0000000903037c11 */ /* 0x000fe200088f0eff */
[----:B------:R-:W-:Y:S06]  /*02f0*/  BAR.SYNC.DEFER_BLOCKING 0x0 ;  /* 0x0000000000007b1d */ /* 0x000fec0000010000 */
[----:B-1----:R-:W-:Y:S05]  /*0300*/  @!P0 EXIT ;  /* 0x000000000000894d */ /* 0x002fea0003800000 */
[----:B------:R-:W0:Y:S02]  /*0310*/  LDS.U8 R5, [R5] ;  /* 0x0000000005057984 */ /* 0x000e240000000000 */
[----:B0-----:R-:W-:-:S05]  /*0320*/  LOP3.LUT R7, R5, 0x1, RZ, 0xc0, !PT ;  /* 0x0000000105077812 */ /* 0x001fca00078ec0ff */
[----:B------:R-:W-:Y:S01]  /*0330*/  STG.E.U8 desc[UR6][R2.64], R7 ;  /* 0x0000000702007986 */ /* 0x000fe2000c101106 */
[----:B------:R-:W-:Y:S05]  /*0340*/  EXIT ;  /* 0x000000000000794d */ /* 0x000fea0003800000 */
.L_x_0:
[----:B------:R-:W-:-:S00]  /*0350*/  BRA `(.L_x_0) ;  /* 0xfffffffc00fc7947 */ /* 0x000fc0000383ffff */
[----:B------:R-:W-:-:S00]  /*0360*/  NOP ;  /* 0x0000000000007918 */ /* 0x000fc00000000000 */
        /* <DEDUP_REMOVED lines=9> */
.L_x_1:


//--------------------- .nv.shared.triton_poi_fused_leaky_relu_backward_30 --------------------------
	.section	.nv.shared.triton_poi_fused_leaky_relu_backward_30,"aw",@nobits
	.sectionflags	@""
	.align	16
	.zero		1024


//--------------------- .nv.constant0.triton_poi_fused_leaky_relu_backward_30 --------------------------
	.section	.nv.constant0.triton_poi_fused_leaky_relu_backward_30,"a",@progbits
	.sectionflags	@""
	.align	4
.nv.constant0.triton_poi_fused_leaky_relu_backward_30:
	.zero		552
